//
// Generated by NVIDIA NVVM Compiler
//
// Compiler Build ID: CL-36424714
// Cuda compilation tools, release 13.0, V13.0.88
// Based on NVVM 20.0.0
//

.version 9.0
.target sm_100
.address_size 64

	// .globl	_Z8unkernelv
.extern .func  (.param .b32 func_retval0) vprintf
(
	.param .b64 vprintf_param_0,
	.param .b64 vprintf_param_1
)
;
.global .align 1 .b8 $str[36] = {72, 111, 108, 97, 32, 100, 101, 115, 100, 101, 32, 101, 108, 32, 98, 108, 111, 113, 117, 101, 32, 37, 100, 32, 116, 104, 114, 101, 97, 100, 58, 32, 37, 100, 10};

.visible .entry _Z8unkernelv()
{
	.local .align 8 .b8 	__local_depot0[8];
	.reg .b64 	%SP;
	.reg .b64 	%SPL;
	.reg .b32 	%r<5>;
	.reg .b64 	%rd<5>;

	mov.u64 	%SPL, __local_depot0;
	cvta.local.u64 	%SP, %SPL;
	add.u64 	%rd1, %SP, 0;
	add.u64 	%rd2, %SPL, 0;
	mov.u32 	%r1, %ctaid.x;
	mov.u32 	%r2, %tid.x;
	st.local.v2.u32 	[%rd2], {%r1, %r2};
	mov.u64 	%rd3, $str;
	cvta.global.u64 	%rd4, %rd3;
	{ // callseq 0, 0
	.param .b64 param0;
	st.param.b64 	[param0], %rd4;
	.param .b64 param1;
	st.param.b64 	[param1], %rd1;
	.param .b32 retval0;
	call.uni (retval0), 
	vprintf, 
	(
	param0, 
	param1
	);
	ld.param.b32 	%r3, [retval0];
	} // callseq 0
	ret;

}


// ===== COMPILED SASS (sm_100) =====

	.target	sm_100

	.elftype	@"ET_EXEC"


//--------------------- .note.nv.tkinfo           --------------------------
	.section	.note.nv.tkinfo,"",@"SHT_NOTE"
	.sectionflags	@"SHF_NOTE_NV_TKINFO"
	.tkinfo
        /*0018*/ 	.word	0x00000002
        /*0030*/ 	.string	""
        /*0030*/ 	.string	"ptxas"
        /*0030*/ 	.string	"Cuda compilation tools, release 13.0, V13.0.88"
        /*0030*/ 	.string	"Build cuda_13.0.r13.0/compiler.36424714_0"
        /*0030*/ 	.string	"-arch sm_100 -m 64 "



//--------------------- .note.nv.cuinfo           --------------------------
	.section	.note.nv.cuinfo,"",@"SHT_NOTE"
	.sectionflags	@"SHF_NOTE_NV_CUINFO"
        /*0018*/ 	.short	0x0002
        /*001a*/ 	.short	0x0064
        /*001c*/ 	.short	0x0082
	.zero		2


//--------------------- .nv.info                  --------------------------
	.section	.nv.info,"",@"SHT_CUDA_INFO"
	.align	4


	//----- nvinfo : EIATTR_REGCOUNT
	.align		4
        /*0000*/ 	.byte	0x04, 0x2f
        /*0002*/ 	.short	(.L_2 - .L_1)
	.align		4
.L_1:
        /*0004*/ 	.word	index@(_Z8unkernelv)
        /*0008*/ 	.word	0x00000018


	//----- nvinfo : EIATTR_FRAME_SIZE
	.align		4
.L_2:
        /*000c*/ 	.byte	0x04, 0x11
        /*000e*/ 	.short	(.L_4 - .L_3)
	.align		4
.L_3:
        /*0010*/ 	.word	index@(_Z8unkernelv)
        /*0014*/ 	.word	0x00000008


	//----- nvinfo : EIATTR_MIN_STACK_SIZE
	.align		4
.L_4:
        /*0018*/ 	.byte	0x04, 0x12
        /*001a*/ 	.short	(.L_6 - .L_5)
	.align		4
.L_5:
        /*001c*/ 	.word	index@(_Z8unkernelv)
        /*0020*/ 	.word	0x00000008
.L_6:


//--------------------- .nv.compat                --------------------------
	.section	.nv.compat,"",@"SHT_CUDA_COMPAT_INFO"
	.align	4
        /*0000*/ 	.byte	0x02, 0x09, 0x00, 0x00, 0x02, 0x02, 0x01, 0x00, 0x02, 0x05, 0x05, 0x00, 0x03, 0x07, 0x01, 0x01
        /*0010*/ 	.byte	0x02, 0x03, 0x00, 0x00, 0x02, 0x06, 0x01, 0x00, 0x04, 0x0b, 0x08, 0x00, 0x09, 0x00, 0x00, 0x00
        /*0020*/ 	.byte	0x00, 0x00, 0x00, 0x00


//--------------------- .nv.info._Z8unkernelv     --------------------------
	.section	.nv.info._Z8unkernelv,"",@"SHT_CUDA_INFO"
	.sectionflags	@""
	.align	4


	//----- nvinfo : EIATTR_CUDA_API_VERSION
	.align		4
        /*0000*/ 	.byte	0x04, 0x37
        /*0002*/ 	.short	(.L_8 - .L_7)
.L_7:
        /*0004*/ 	.word	0x00000082


	//----- nvinfo : EIATTR_SPARSE_MMA_MASK
	.align		4
.L_8:
        /*0008*/ 	.byte	0x03, 0x50
        /*000a*/ 	.short	0x0000


	//----- nvinfo : EIATTR_MAXREG_COUNT
	.align		4
        /*000c*/ 	.byte	0x03, 0x1b
        /*000e*/ 	.short	0x00ff


	//----- nvinfo : EIATTR_EXTERNS
	.align		4
        /*0010*/ 	.byte	0x04, 0x0f
        /*0012*/ 	.short	(.L_10 - .L_9)


	//   ....[0]....
	.align		4
.L_9:
        /*0014*/ 	.word	index@(vprintf)


	//----- nvinfo : EIATTR_MERCURY_ISA_VERSION
	.align		4
.L_10:
        /*0018*/ 	.byte	0x03, 0x5f
        /*001a*/ 	.short	0x0101


	//----- nvinfo : EIATTR_VRC_CTA_INIT_COUNT
	.align		4
        /*001c*/ 	.byte	0x02, 0x4a
	.zero		1
	.zero		1


	//----- nvinfo : EIATTR_SYSCALL_OFFSETS
	.align		4
        /*0020*/ 	.byte	0x04, 0x46
        /*0022*/ 	.short	(.L_12 - .L_11)


	//   ....[0]....
.L_11:
        /*0024*/ 	.word	0x000000f0


	//----- nvinfo : EIATTR_EXIT_INSTR_OFFSETS
	.align		4
.L_12:
        /*0028*/ 	.byte	0x04, 0x1c
        /*002a*/ 	.short	(.L_14 - .L_13)


	//   ....[0]....
.L_13:
        /*002c*/ 	.word	0x00000100


	//----- nvinfo : EIATTR_SW_WAR
	.align		4
.L_14:
        /*0030*/ 	.byte	0x04, 0x36
        /*0032*/ 	.short	(.L_16 - .L_15)
.L_15:
        /*0034*/ 	.word	0x00000008
.L_16:


//--------------------- .nv.callgraph             --------------------------
	.section	.nv.callgraph,"",@"SHT_CUDA_CALLGRAPH"
	.align	4
	.sectionentsize	8
	.align		4
        /*0000*/ 	.word	0x00000000
	.align		4
        /*0004*/ 	.word	0xffffffff
	.align		4
        /*0008*/ 	.word	index@(_Z8unkernelv)
	.align		4
        /*000c*/ 	.word	index@(vprintf)
	.align		4
        /*0010*/ 	.word	0x00000000
	.align		4
        /*0014*/ 	.word	0xfffffffe
	.align		4
        /*0018*/ 	.word	0x00000000
	.align		4
        /*001c*/ 	.word	0xfffffffd
	.align		4
        /*0020*/ 	.word	0x00000000
	.align		4
        /*0024*/ 	.word	0xfffffffc


//--------------------- .nv.constant4             --------------------------
	.section	.nv.constant4,"a",@progbits
	.align	8
	.align		8
.nv.constant4:
        /*0000*/ 	.dword	vprintf
	.align		8
        /*0008*/ 	.dword	$str


//--------------------- .text._Z8unkernelv        --------------------------
	.section	.text._Z8unkernelv,"ax",@progbits
	.align	128
        .global         _Z8unkernelv
        .type           _Z8unkernelv,@function
        .size           _Z8unkernelv,(.L_x_2 - _Z8unkernelv)
        .other          _Z8unkernelv,@"STO_CUDA_ENTRY STV_DEFAULT"
_Z8unkernelv:
.text._Z8unkernelv:
[----:B------:R-:W0:Y:S01]  /*0000*/  LDC R1, c[0x0][0x37c] ;  /* 0x0000df00ff017b82 */ /* 0x000e220000000800 */
[----:B------:R-:W1:Y:S01]  /*0010*/  S2R R8, SR_CTAID.X ;  /* 0x0000000000087919 */ /* 0x000e620000002500 */
[----:B0-----:R-:W-:Y:S01]  /*0020*/  VIADD R1, R1, 0xfffffff8 ;  /* 0xfffffff801017836 */ /* 0x001fe20000000000 */
[----:B------:R-:W-:Y:S01]  /*0030*/  MOV R0, 0x0 ;  /* 0x0000000000007802 */ /* 0x000fe20000000f00 */
[----:B------:R-:W0:Y:S01]  /*0040*/  LDCU UR4, c[0x0][0x2f8] ;  /* 0x00005f00ff0477ac */ /* 0x000e220008000800 */
[----:B------:R-:W1:Y:S03]  /*0050*/  S2R R9, SR_TID.X ;  /* 0x0000000000097919 */ /* 0x000e660000002100 */
[----:B------:R2:W3:Y:S01]  /*0060*/  LDC.64 R2, c[0x4][R0] ;  /* 0x0100000000027b82 */ /* 0x0004e20000000a00 */
[----:B------:R-:W4:Y:S01]  /*0070*/  LDCU.64 UR6, c[0x4][0x8] ;  /* 0x01000100ff0677ac */ /* 0x000f220008000a00 */
[----:B------:R-:W5:Y:S01]  /*0080*/  LDCU UR5, c[0x0][0x2fc] ;  /* 0x00005f80ff0577ac */ /* 0x000f620008000800 */
[----:B0-----:R-:W-:Y:S01]  /*0090*/  IADD3 R6, P0, PT, R1, UR4, RZ ;  /* 0x0000000401067c10 */ /* 0x001fe2000ff1e0ff */
[----:B----4-:R-:W-:Y:S01]  /*00a0*/  IMAD.U32 R4, RZ, RZ, UR6 ;  /* 0x00000006ff047e24 */ /* 0x010fe2000f8e00ff */
[----:B------:R-:W-:-:S03]  /*00b0*/  MOV R5, UR7 ;  /* 0x0000000700057c02 */ /* 0x000fc60008000f00 */
[----:B-----5:R-:W-:Y:S01]  /*00c0*/  IMAD.X R7, RZ, RZ, UR5, P0 ;  /* 0x00000005ff077e24 */ /* 0x020fe200080e06ff */
[----:B-1----:R2:W-:Y:S07]  /*00d0*/  STL.64 [R1], R8 ;  /* 0x0000000801007387 */ /* 0x0025ee0000100a00 */
[----:B------:R-:W-:-:S07]  /*00e0*/  LEPC R20, `(.L_x_0) ;  /* 0x000000001014794e */ /* 0x000fce0000000000 */
[----:B--23--:R-:W-:Y:S05]  /*00f0*/  CALL.ABS.NOINC R2 ;  /* 0x0000000002007343 */ /* 0x00cfea0003c00000 */
.L_x_0:
[----:B------:R-:W-:Y:S05]  /*0100*/  EXIT ;  /* 0x000000000000794d */ /* 0x000fea0003800000 */
.L_x_1:
[----:B------:R-:W-:-:S00]  /*0110*/  BRA `(.L_x_1) ;  /* 0xfffffffc00fc7947 */ /* 0x000fc0000383ffff */
[----:B------:R-:W-:-:S00]  /*0120*/  NOP ;  /* 0x0000000000007918 */ /* 0x000fc00000000000 */
        /* <DEDUP_REMOVED lines=13> */
.L_x_2:


//--------------------- .nv.global.init           --------------------------
	.section	.nv.global.init,"aw",@progbits
.nv.global.init:
	.type		$str,@object
	.size		$str,(.L_0 - $str)
$str:
        /*0000*/ 	.byte	0x48, 0x6f, 0x6c, 0x61, 0x20, 0x64, 0x65, 0x73, 0x64, 0x65, 0x20, 0x65, 0x6c, 0x20, 0x62, 0x6c
        /*0010*/ 	.byte	0x6f, 0x71, 0x75, 0x65, 0x20, 0x25, 0x64, 0x20, 0x74, 0x68, 0x72, 0x65, 0x61, 0x64, 0x3a, 0x20
        /*0020*/ 	.byte	0x25, 0x64, 0x0a, 0x00
.L_0:


//--------------------- .nv.shared.reserved.0     --------------------------
	.section	.nv.shared.reserved.0,"aw",@nobits
	.weak		__nv_reservedSMEM_offset_0_alias
	.size		__nv_reservedSMEM_offset_0_alias, 0, 64
	.other		__nv_reservedSMEM_offset_0_alias,@"STO_CUDA_RESERVED_SHARED STV_DEFAULT"
__nv_reservedSMEM_offset_0_alias:
	.zero		0
	.zero		64


//--------------------- .nv.constant0._Z8unkernelv --------------------------
	.section	.nv.constant0._Z8unkernelv,"a",@progbits
	.sectionflags	@""
	.align	4
.nv.constant0._Z8unkernelv:
	.zero		896


//--------------------- SYMBOLS --------------------------

	.type		.nv.reservedSmem.offset0,@object
	.size		.nv.reservedSmem.offset0,0x4
	.type		vprintf,@function
